//
// Generated by NVIDIA NVVM Compiler
//
// Compiler Build ID: CL-36424714
// Cuda compilation tools, release 13.0, V13.0.88
// Based on NVVM 20.0.0
//

.version 9.0
.target sm_100
.address_size 64

	// .globl	sigmoid_forward

.visible .entry sigmoid_forward(
	.param .u64 .ptr .align 1 sigmoid_forward_param_0,
	.param .u64 .ptr .align 1 sigmoid_forward_param_1,
	.param .u32 sigmoid_forward_param_2
)
{
	.reg .pred 	%p<2>;
	.reg .b32 	%r<8>;
	.reg .b32 	%f<15>;
	.reg .b64 	%rd<8>;

	ld.param.u64 	%rd1, [sigmoid_forward_param_0];
	ld.param.u64 	%rd2, [sigmoid_forward_param_1];
	ld.param.u32 	%r2, [sigmoid_forward_param_2];
	mov.u32 	%r3, %ctaid.x;
	mov.u32 	%r4, %ntid.x;
	mov.u32 	%r5, %tid.x;
	mad.lo.s32 	%r1, %r3, %r4, %r5;
	setp.ge.s32 	%p1, %r1, %r2;
	@%p1 bra 	$L__BB0_2;
	cvta.to.global.u64 	%rd3, %rd1;
	cvta.to.global.u64 	%rd4, %rd2;
	mul.wide.s32 	%rd5, %r1, 4;
	add.s64 	%rd6, %rd3, %rd5;
	ld.global.f32 	%f1, [%rd6];
	fma.rn.f32 	%f2, %f1, 0fBBBB989D, 0f3F000000;
	cvt.sat.f32.f32 	%f3, %f2;
	mov.f32 	%f4, 0f4B400001;
	mov.f32 	%f5, 0f437C0000;
	fma.rm.f32 	%f6, %f3, %f5, %f4;
	add.f32 	%f7, %f6, 0fCB40007F;
	neg.f32 	%f8, %f7;
	fma.rn.f32 	%f9, %f1, 0fBFB8AA3B, %f8;
	fma.rn.f32 	%f10, %f1, 0fB2A57060, %f9;
	mov.b32 	%r6, %f6;
	shl.b32 	%r7, %r6, 23;
	mov.b32 	%f11, %r7;
	ex2.approx.ftz.f32 	%f12, %f10;
	fma.rn.f32 	%f13, %f12, %f11, 0f3F800000;
	rcp.rn.f32 	%f14, %f13;
	add.s64 	%rd7, %rd4, %rd5;
	st.global.f32 	[%rd7], %f14;
$L__BB0_2:
	ret;

}


// ===== COMPILED SASS (sm_100) =====

	.target	sm_100

	.elftype	@"ET_EXEC"


//--------------------- .note.nv.tkinfo           --------------------------
	.section	.note.nv.tkinfo,"",@"SHT_NOTE"
	.sectionflags	@"SHF_NOTE_NV_TKINFO"
	.tkinfo
        /*0018*/ 	.word	0x00000002
        /*0030*/ 	.string	""
        /*0030*/ 	.string	"ptxas"
        /*0030*/ 	.string	"Cuda compilation tools, release 13.0, V13.0.88"
        /*0030*/ 	.string	"Build cuda_13.0.r13.0/compiler.36424714_0"
        /*0030*/ 	.string	"-arch sm_100 -m 64 "



//--------------------- .note.nv.cuinfo           --------------------------
	.section	.note.nv.cuinfo,"",@"SHT_NOTE"
	.sectionflags	@"SHF_NOTE_NV_CUINFO"
        /*0018*/ 	.short	0x0002
        /*001a*/ 	.short	0x0064
        /*001c*/ 	.short	0x0082
	.zero		2


//--------------------- .nv.info                  --------------------------
	.section	.nv.info,"",@"SHT_CUDA_INFO"
	.align	4


	//----- nvinfo : EIATTR_REGCOUNT
	.align		4
        /*0000*/ 	.byte	0x04, 0x2f
        /*0002*/ 	.short	(.L_1 - .L_0)
	.align		4
.L_0:
        /*0004*/ 	.word	index@(sigmoid_forward)
        /*0008*/ 	.word	0x0000000e


	//----- nvinfo : EIATTR_FRAME_SIZE
	.align		4
.L_1:
        /*000c*/ 	.byte	0x04, 0x11
        /*000e*/ 	.short	(.L_3 - .L_2)
	.align		4
.L_2:
        /*0010*/ 	.word	index@($__internal_0_$__cuda_sm20_rcp_rn_f32_slowpath)
        /*0014*/ 	.word	0x00000000


	//----- nvinfo : EIATTR_FRAME_SIZE
	.align		4
.L_3:
        /*0018*/ 	.byte	0x04, 0x11
        /*001a*/ 	.short	(.L_5 - .L_4)
	.align		4
.L_4:
        /*001c*/ 	.word	index@(sigmoid_forward)
        /*0020*/ 	.word	0x00000000


	//----- nvinfo : EIATTR_MIN_STACK_SIZE
	.align		4
.L_5:
        /*0024*/ 	.byte	0x04, 0x12
        /*0026*/ 	.short	(.L_7 - .L_6)
	.align		4
.L_6:
        /*0028*/ 	.word	index@(sigmoid_forward)
        /*002c*/ 	.word	0x00000000
.L_7:


//--------------------- .nv.compat                --------------------------
	.section	.nv.compat,"",@"SHT_CUDA_COMPAT_INFO"
	.align	4
        /*0000*/ 	.byte	0x02, 0x09, 0x00, 0x00, 0x02, 0x02, 0x01, 0x00, 0x02, 0x05, 0x05, 0x00, 0x03, 0x07, 0x01, 0x01
        /*0010*/ 	.byte	0x02, 0x03, 0x00, 0x00, 0x02, 0x06, 0x01, 0x00, 0x04, 0x0b, 0x08, 0x00, 0x09, 0x00, 0x00, 0x00
        /*0020*/ 	.byte	0x00, 0x00, 0x00, 0x00


//--------------------- .nv.info.sigmoid_forward  --------------------------
	.section	.nv.info.sigmoid_forward,"",@"SHT_CUDA_INFO"
	.sectionflags	@""
	.align	4


	//----- nvinfo : EIATTR_CUDA_API_VERSION
	.align		4
        /*0000*/ 	.byte	0x04, 0x37
        /*0002*/ 	.short	(.L_9 - .L_8)
.L_8:
        /*0004*/ 	.word	0x00000082


	//----- nvinfo : EIATTR_KPARAM_INFO
	.align		4
.L_9:
        /*0008*/ 	.byte	0x04, 0x17
        /*000a*/ 	.short	(.L_11 - .L_10)
.L_10:
        /*000c*/ 	.word	0x00000000
        /*0010*/ 	.short	0x0002
        /*0012*/ 	.short	0x0010
        /*0014*/ 	.byte	0x00, 0xf0, 0x11, 0x00


	//----- nvinfo : EIATTR_KPARAM_INFO
	.align		4
.L_11:
        /*0018*/ 	.byte	0x04, 0x17
        /*001a*/ 	.short	(.L_13 - .L_12)
.L_12:
        /*001c*/ 	.word	0x00000000
        /*0020*/ 	.short	0x0001
        /*0022*/ 	.short	0x0008
        /*0024*/ 	.byte	0x00, 0xf5, 0x21, 0x00


	//----- nvinfo : EIATTR_KPARAM_INFO
	.align		4
.L_13:
        /*0028*/ 	.byte	0x04, 0x17
        /*002a*/ 	.short	(.L_15 - .L_14)
.L_14:
        /*002c*/ 	.word	0x00000000
        /*0030*/ 	.short	0x0000
        /*0032*/ 	.short	0x0000
        /*0034*/ 	.byte	0x00, 0xf5, 0x21, 0x00


	//----- nvinfo : EIATTR_SPARSE_MMA_MASK
	.align		4
.L_15:
        /*0038*/ 	.byte	0x03, 0x50
        /*003a*/ 	.short	0x0000


	//----- nvinfo : EIATTR_MAXREG_COUNT
	.align		4
        /*003c*/ 	.byte	0x03, 0x1b
        /*003e*/ 	.short	0x00ff


	//----- nvinfo : EIATTR_MERCURY_ISA_VERSION
	.align		4
        /*0040*/ 	.byte	0x03, 0x5f
        /*0042*/ 	.short	0x0101


	//----- nvinfo : EIATTR_VRC_CTA_INIT_COUNT
	.align		4
        /*0044*/ 	.byte	0x02, 0x4a
	.zero		1
	.zero		1


	//----- nvinfo : EIATTR_EXIT_INSTR_OFFSETS
	.align		4
        /*0048*/ 	.byte	0x04, 0x1c
        /*004a*/ 	.short	(.L_17 - .L_16)


	//   ....[0]....
.L_16:
        /*004c*/ 	.word	0x00000070


	//   ....[1]....
        /*0050*/ 	.word	0x00000260


	//----- nvinfo : EIATTR_CRS_STACK_SIZE
	.align		4
.L_17:
        /*0054*/ 	.byte	0x04, 0x1e
        /*0056*/ 	.short	(.L_19 - .L_18)
.L_18:
        /*0058*/ 	.word	0x00000000


	//----- nvinfo : EIATTR_CBANK_PARAM_SIZE
	.align		4
.L_19:
        /*005c*/ 	.byte	0x03, 0x19
        /*005e*/ 	.short	0x0014


	//----- nvinfo : EIATTR_PARAM_CBANK
	.align		4
        /*0060*/ 	.byte	0x04, 0x0a
        /*0062*/ 	.short	(.L_21 - .L_20)
	.align		4
.L_20:
        /*0064*/ 	.word	index@(.nv.constant0.sigmoid_forward)
        /*0068*/ 	.short	0x0380
        /*006a*/ 	.short	0x0014


	//----- nvinfo : EIATTR_SW_WAR
	.align		4
.L_21:
        /*006c*/ 	.byte	0x04, 0x36
        /*006e*/ 	.short	(.L_23 - .L_22)
.L_22:
        /*0070*/ 	.word	0x00000008
.L_23:


//--------------------- .nv.callgraph             --------------------------
	.section	.nv.callgraph,"",@"SHT_CUDA_CALLGRAPH"
	.align	4
	.sectionentsize	8
	.align		4
        /*0000*/ 	.word	0x00000000
	.align		4
        /*0004*/ 	.word	0xffffffff
	.align		4
        /*0008*/ 	.word	0x00000000
	.align		4
        /*000c*/ 	.word	0xfffffffe
	.align		4
        /*0010*/ 	.word	0x00000000
	.align		4
        /*0014*/ 	.word	0xfffffffd
	.align		4
        /*0018*/ 	.word	0x00000000
	.align		4
        /*001c*/ 	.word	0xfffffffc


//--------------------- .text.sigmoid_forward     --------------------------
	.section	.text.sigmoid_forward,"ax",@progbits
	.align	128
        .global         sigmoid_forward
        .type           sigmoid_forward,@function
        .size           sigmoid_forward,(.L_x_8 - sigmoid_forward)
        .other          sigmoid_forward,@"STO_CUDA_ENTRY STV_DEFAULT"
sigmoid_forward:
.text.sigmoid_forward:
[----:B------:R-:W-:Y:S01]  /*0000*/  LDC R1, c[0x0][0x37c] ;  /* 0x0000df00ff017b82 */ /* 0x000fe20000000800 */
[----:B------:R-:W0:Y:S07]  /*0010*/  S2R R0, SR_TID.X ;  /* 0x0000000000007919 */ /* 0x000e2e0000002100 */
[----:B------:R-:W0:Y:S01]  /*0020*/  S2UR UR4, SR_CTAID.X ;  /* 0x00000000000479c3 */ /* 0x000e220000002500 */
[----:B------:R-:W1:Y:S07]  /*0030*/  LDCU UR5, c[0x0][0x390] ;  /* 0x00007200ff0577ac */ /* 0x000e6e0008000800 */
[----:B------:R-:W0:Y:S02]  /*0040*/  LDC R3, c[0x0][0x360] ;  /* 0x0000d800ff037b82 */ /* 0x000e240000000800 */
[----:B0-----:R-:W-:-:S05]  /*0050*/  IMAD R3, R3, UR4, R0 ;  /* 0x0000000403037c24 */ /* 0x001fca000f8e0200 */
[----:B-1----:R-:W-:-:S13]  /*0060*/  ISETP.GE.AND P0, PT, R3, UR5, PT ;  /* 0x0000000503007c0c */ /* 0x002fda000bf06270 */
[----:B------:R-:W-:Y:S05]  /*0070*/  @P0 EXIT ;  /* 0x000000000000094d */ /* 0x000fea0003800000 */
[----:B------:R-:W0:Y:S01]  /*0080*/  LDC.64 R4, c[0x0][0x380] ;  /* 0x0000e000ff047b82 */ /* 0x000e220000000a00 */
[----:B------:R-:W1:Y:S01]  /*0090*/  LDCU.64 UR4, c[0x0][0x358] ;  /* 0x00006b00ff0477ac */ /* 0x000e620008000a00 */
[----:B0-----:R-:W-:-:S06]  /*00a0*/  IMAD.WIDE R4, R3, 0x4, R4 ;  /* 0x0000000403047825 */ /* 0x001fcc00078e0204 */
[----:B-1----:R-:W2:Y:S01]  /*00b0*/  LDG.E R4, desc[UR4][R4.64] ;  /* 0x0000000404047981 */ /* 0x002ea2000c1e1900 */
[----:B------:R-:W-:Y:S01]  /*00c0*/  IMAD.MOV.U32 R7, RZ, RZ, 0x3bbb989d ;  /* 0x3bbb989dff077424 */ /* 0x000fe200078e00ff */
[----:B------:R-:W-:Y:S01]  /*00d0*/  BSSY.RECONVERGENT B0, `(.L_x_0) ;  /* 0x0000015000007945 */ /* 0x000fe20003800200 */
[----:B------:R-:W-:Y:S02]  /*00e0*/  IMAD.MOV.U32 R9, RZ, RZ, 0x437c0000 ;  /* 0x437c0000ff097424 */ /* 0x000fe400078e00ff */
[----:B--2---:R-:W-:-:S04]  /*00f0*/  FFMA.SAT R0, R4, -R7, 0.5 ;  /* 0x3f00000004007423 */ /* 0x004fc80000002807 */
[----:B------:R-:W-:-:S04]  /*0100*/  FFMA.RM R0, R0, R9, 12582913 ;  /* 0x4b40000100007423 */ /* 0x000fc80000004009 */
[C---:B------:R-:W-:Y:S01]  /*0110*/  FADD R7, R0.reuse, -12583039 ;  /* 0xcb40007f00077421 */ /* 0x040fe20000000000 */
[----:B------:R-:W-:-:S03]  /*0120*/  SHF.L.U32 R0, R0, 0x17, RZ ;  /* 0x0000001700007819 */ /* 0x000fc600000006ff */
[----:B------:R-:W-:-:S04]  /*0130*/  FFMA R7, R4, -1.4426950216293334961, -R7 ;  /* 0xbfb8aa3b04077823 */ /* 0x000fc80000000807 */
[----:B------:R-:W-:-:S06]  /*0140*/  FFMA R7, R4, -1.925963033500011079e-08, R7 ;  /* 0xb2a5706004077823 */ /* 0x000fcc0000000007 */
[----:B------:R-:W0:Y:S02]  /*0150*/  MUFU.EX2 R7, R7 ;  /* 0x0000000700077308 */ /* 0x000e240000000800 */
[----:B0-----:R-:W-:-:S04]  /*0160*/  FFMA R0, R0, R7, 1 ;  /* 0x3f80000000007423 */ /* 0x001fc80000000007 */
[----:B------:R-:W-:-:S05]  /*0170*/  VIADD R2, R0, 0x1800000 ;  /* 0x0180000000027836 */ /* 0x000fca0000000000 */
[----:B------:R-:W-:-:S04]  /*0180*/  LOP3.LUT R2, R2, 0x7f800000, RZ, 0xc0, !PT ;  /* 0x7f80000002027812 */ /* 0x000fc800078ec0ff */
[----:B------:R-:W-:-:S13]  /*0190*/  ISETP.GT.U32.AND P0, PT, R2, 0x1ffffff, PT ;  /* 0x01ffffff0200780c */ /* 0x000fda0003f04070 */
[----:B------:R-:W-:Y:S05]  /*01a0*/  @P0 BRA `(.L_x_1) ;  /* 0x00000000000c0947 */ /* 0x000fea0003800000 */
[----:B------:R-:W-:-:S07]  /*01b0*/  MOV R4, 0x1d0 ;  /* 0x000001d000047802 */ /* 0x000fce0000000f00 */
[----:B------:R-:W-:Y:S05]  /*01c0*/  CALL.REL.NOINC `($__internal_0_$__cuda_sm20_rcp_rn_f32_slowpath) ;  /* 0x0000000000287944 */ /* 0x000fea0003c00000 */
[----:B------:R-:W-:Y:S05]  /*01d0*/  BRA `(.L_x_2) ;  /* 0x0000000000107947 */ /* 0x000fea0003800000 */
.L_x_1:
[----:B------:R-:W0:Y:S02]  /*01e0*/  MUFU.RCP R7, R0 ;  /* 0x0000000000077308 */ /* 0x000e240000001000 */
[----:B0-----:R-:W-:-:S04]  /*01f0*/  FFMA R2, R0, R7, -1 ;  /* 0xbf80000000027423 */ /* 0x001fc80000000007 */
[----:B------:R-:W-:-:S04]  /*0200*/  FADD.FTZ R2, -R2, -RZ ;  /* 0x800000ff02027221 */ /* 0x000fc80000010100 */
[----:B------:R-:W-:-:S07]  /*0210*/  FFMA R7, R7, R2, R7 ;  /* 0x0000000207077223 */ /* 0x000fce0000000007 */
.L_x_2:
[----:B------:R-:W-:Y:S05]  /*0220*/  BSYNC.RECONVERGENT B0 ;  /* 0x0000000000007941 */ /* 0x000fea0003800200 */
.L_x_0:
[----:B------:R-:W0:Y:S02]  /*0230*/  LDC.64 R4, c[0x0][0x388] ;  /* 0x0000e200ff047b82 */ /* 0x000e240000000a00 */
[----:B0-----:R-:W-:-:S05]  /*0240*/  IMAD.WIDE R2, R3, 0x4, R4 ;  /* 0x0000000403027825 */ /* 0x001fca00078e0204 */
[----:B------:R-:W-:Y:S01]  /*0250*/  STG.E desc[UR4][R2.64], R7 ;  /* 0x0000000702007986 */ /* 0x000fe2000c101904 */
[----:B------:R-:W-:Y:S05]  /*0260*/  EXIT ;  /* 0x000000000000794d */ /* 0x000fea0003800000 */
        .weak           $__internal_0_$__cuda_sm20_rcp_rn_f32_slowpath
        .type           $__internal_0_$__cuda_sm20_rcp_rn_f32_slowpath,@function
        .size           $__internal_0_$__cuda_sm20_rcp_rn_f32_slowpath,(.L_x_8 - $__internal_0_$__cuda_sm20_rcp_rn_f32_slowpath)
$__internal_0_$__cuda_sm20_rcp_rn_f32_slowpath:
[----:B------:R-:W-:Y:S01]  /*0270*/  IMAD.SHL.U32 R2, R0, 0x2, RZ ;  /* 0x0000000200027824 */ /* 0x000fe200078e00ff */
[----:B------:R-:W-:Y:S04]  /*0280*/  BSSY.RECONVERGENT B1, `(.L_x_3) ;  /* 0x0000030000017945 */ /* 0x000fe80003800200 */
[----:B------:R-:W-:-:S04]  /*0290*/  SHF.R.U32.HI R2, RZ, 0x18, R2 ;  /* 0x00000018ff027819 */ /* 0x000fc80000011602 */
[----:B------:R-:W-:-:S13]  /*02a0*/  ISETP.NE.U32.AND P0, PT, R2, RZ, PT ;  /* 0x000000ff0200720c */ /* 0x000fda0003f05070 */
[----:B------:R-:W-:Y:S05]  /*02b0*/  @P0 BRA `(.L_x_4) ;  /* 0x0000000000280947 */ /* 0x000fea0003800000 */
[----:B------:R-:W-:-:S04]  /*02c0*/  SHF.L.U32 R2, R0, 0x1, RZ ;  /* 0x0000000100027819 */ /* 0x000fc800000006ff */
[----:B------:R-:W-:-:S13]  /*02d0*/  ISETP.NE.AND P0, PT, R2, RZ, PT ;  /* 0x000000ff0200720c */ /* 0x000fda0003f05270 */
[----:B------:R-:W-:Y:S01]  /*02e0*/  @P0 FFMA R6, R0, 1.84467440737095516160e+19, RZ ;  /* 0x5f80000000060823 */ /* 0x000fe200000000ff */
[----:B------:R-:W-:Y:S08]  /*02f0*/  @!P0 MUFU.RCP R5, R0 ;  /* 0x0000000000058308 */ /* 0x000ff00000001000 */
[----:B------:R-:W0:Y:S02]  /*0300*/  @P0 MUFU.RCP R7, R6 ;  /* 0x0000000600070308 */ /* 0x000e240000001000 */
[----:B0-----:R-:W-:-:S04]  /*0310*/  @P0 FFMA R2, R6, R7, -1 ;  /* 0xbf80000006020423 */ /* 0x001fc80000000007 */
[----:B------:R-:W-:-:S04]  /*0320*/  @P0 FADD.FTZ R2, -R2, -RZ ;  /* 0x800000ff02020221 */ /* 0x000fc80000010100 */
[----:B------:R-:W-:-:S04]  /*0330*/  @P0 FFMA R2, R7, R2, R7 ;  /* 0x0000000207020223 */ /* 0x000fc80000000007 */
[----:B------:R-:W-:Y:S01]  /*0340*/  @P0 FFMA R5, R2, 1.84467440737095516160e+19, RZ ;  /* 0x5f80000002050823 */ /* 0x000fe200000000ff */
[----:B------:R-:W-:Y:S06]  /*0350*/  BRA `(.L_x_5) ;  /* 0x0000000000887947 */ /* 0x000fec0003800000 */
.L_x_4:
[----:B------:R-:W-:-:S05]  /*0360*/  VIADD R5, R2, 0xffffff03 ;  /* 0xffffff0302057836 */ /* 0x000fca0000000000 */
[----:B------:R-:W-:-:S13]  /*0370*/  ISETP.GT.U32.AND P0, PT, R5, 0x1, PT ;  /* 0x000000010500780c */ /* 0x000fda0003f04070 */
[----:B------:R-:W-:Y:S05]  /*0380*/  @P0 BRA `(.L_x_6) ;  /* 0x0000000000780947 */ /* 0x000fea0003800000 */
[----:B------:R-:W-:Y:S01]  /*0390*/  LOP3.LUT R6, R0, 0x7fffff, RZ, 0xc0, !PT ;  /* 0x007fffff00067812 */ /* 0x000fe200078ec0ff */
[----:B------:R-:W-:-:S03]  /*03a0*/  IMAD.MOV.U32 R10, RZ, RZ, 0x3 ;  /* 0x00000003ff0a7424 */ /* 0x000fc600078e00ff */
[----:B------:R-:W-:Y:S02]  /*03b0*/  LOP3.LUT R6, R6, 0x3f800000, RZ, 0xfc, !PT ;  /* 0x3f80000006067812 */ /* 0x000fe400078efcff */
[----:B------:R-:W-:Y:S02]  /*03c0*/  SHF.L.U32 R11, R10, R5, RZ ;  /* 0x000000050a0b7219 */ /* 0x000fe400000006ff */
[----:B------:R-:W0:Y:S02]  /*03d0*/  MUFU.RCP R7, R6 ;  /* 0x0000000600077308 */ /* 0x000e240000001000 */
[----:B0-----:R-:W-:-:S04]  /*03e0*/  FFMA R8, R6, R7, -1 ;  /* 0xbf80000006087423 */ /* 0x001fc80000000007 */
[----:B------:R-:W-:-:S04]  /*03f0*/  FADD.FTZ R8, -R8, -RZ ;  /* 0x800000ff08087221 */ /* 0x000fc80000010100 */
[CCC-:B------:R-:W-:Y:S01]  /*0400*/  FFMA.RM R9, R7.reuse, R8.reuse, R7.reuse ;  /* 0x0000000807097223 */ /* 0x1c0fe20000004007 */
[----:B------:R-:W-:-:S04]  /*0410*/  FFMA.RP R8, R7, R8, R7 ;  /* 0x0000000807087223 */ /* 0x000fc80000008007 */
[C---:B------:R-:W-:Y:S02]  /*0420*/  LOP3.LUT R7, R9.reuse, 0x7fffff, RZ, 0xc0, !PT ;  /* 0x007fffff09077812 */ /* 0x040fe400078ec0ff */
[----:B------:R-:W-:Y:S02]  /*0430*/  FSETP.NEU.FTZ.AND P0, PT, R9, R8, PT ;  /* 0x000000080900720b */ /* 0x000fe40003f1d000 */
[----:B------:R-:W-:Y:S02]  /*0440*/  LOP3.LUT R8, R7, 0x800000, RZ, 0xfc, !PT ;  /* 0x0080000007087812 */ /* 0x000fe400078efcff */
[----:B------:R-:W-:Y:S02]  /*0450*/  SEL R7, RZ, 0xffffffff, !P0 ;  /* 0xffffffffff077807 */ /* 0x000fe40004000000 */
[----:B------:R-:W-:Y:S02]  /*0460*/  LOP3.LUT R6, R11, R8, RZ, 0xc0, !PT ;  /* 0x000000080b067212 */ /* 0x000fe400078ec0ff */
[----:B------:R-:W-:-:S02]  /*0470*/  IADD3 R7, PT, PT, -R7, RZ, RZ ;  /* 0x000000ff07077210 */ /* 0x000fc40007ffe1ff */
[-C--:B------:R-:W-:Y:S02]  /*0480*/  SHF.R.U32.HI R6, RZ, R5.reuse, R6 ;  /* 0x00000005ff067219 */ /* 0x080fe40000011606 */
[----:B------:R-:W-:Y:S02]  /*0490*/  LOP3.LUT P1, RZ, R7, R5, R8, 0xf8, !PT ;  /* 0x0000000507ff7212 */ /* 0x000fe4000782f808 */
[C---:B------:R-:W-:Y:S02]  /*04a0*/  LOP3.LUT P0, RZ, R6.reuse, 0x1, RZ, 0xc0, !PT ;  /* 0x0000000106ff7812 */ /* 0x040fe4000780c0ff */
[----:B------:R-:W-:-:S04]  /*04b0*/  LOP3.LUT P2, RZ, R6, 0x2, RZ, 0xc0, !PT ;  /* 0x0000000206ff7812 */ /* 0x000fc8000784c0ff */
[----:B------:R-:W-:Y:S02]  /*04c0*/  PLOP3.LUT P0, PT, P0, P1, P2, 0xe0, 0x0 ;  /* 0x000000000000781c */ /* 0x000fe40000703c20 */
[----:B------:R-:W-:Y:S02]  /*04d0*/  LOP3.LUT P1, RZ, R0, 0x7fffff, RZ, 0xc0, !PT ;  /* 0x007fffff00ff7812 */ /* 0x000fe4000782c0ff */
[----:B------:R-:W-:-:S05]  /*04e0*/  SEL R5, RZ, 0x1, !P0 ;  /* 0x00000001ff057807 */ /* 0x000fca0004000000 */
[----:B------:R-:W-:-:S05]  /*04f0*/  IMAD.MOV R5, RZ, RZ, -R5 ;  /* 0x000000ffff057224 */ /* 0x000fca00078e0a05 */
[----:B------:R-:W-:Y:S02]  /*0500*/  ISETP.GE.AND P0, PT, R5, RZ, PT ;  /* 0x000000ff0500720c */ /* 0x000fe40003f06270 */
[----:B------:R-:W-:-:S04]  /*0510*/  IADD3 R5, PT, PT, R2, -0xfc, RZ ;  /* 0xffffff0402057810 */ /* 0x000fc80007ffe0ff */
[----:B------:R-:W-:-:S07]  /*0520*/  SHF.R.U32.HI R5, RZ, R5, R8 ;  /* 0x00000005ff057219 */ /* 0x000fce0000011608 */
[----:B------:R-:W-:-:S05]  /*0530*/  @!P0 VIADD R5, R5, 0x1 ;  /* 0x0000000105058836 */ /* 0x000fca0000000000 */
[----:B------:R-:W-:-:S04]  /*0540*/  @!P1 SHF.L.U32 R5, R5, 0x1, RZ ;  /* 0x0000000105059819 */ /* 0x000fc800000006ff */
[----:B------:R-:W-:Y:S01]  /*0550*/  LOP3.LUT R5, R5, 0x80000000, R0, 0xf8, !PT ;  /* 0x8000000005057812 */ /* 0x000fe200078ef800 */
[----:B------:R-:W-:Y:S06]  /*0560*/  BRA `(.L_x_5) ;  /* 0x0000000000047947 */ /* 0x000fec0003800000 */
.L_x_6:
[----:B------:R0:W1:Y:S02]  /*0570*/  MUFU.RCP R5, R0 ;  /* 0x0000000000057308 */ /* 0x0000640000001000 */
.L_x_5:
[----:B------:R-:W-:Y:S05]  /*0580*/  BSYNC.RECONVERGENT B1 ;  /* 0x0000000000017941 */ /* 0x000fea0003800200 */
.L_x_3:
[----:B-1----:R-:W-:Y:S02]  /*0590*/  IMAD.MOV.U32 R7, RZ, RZ, R5 ;  /* 0x000000ffff077224 */ /* 0x002fe400078e0005 */
[----:B------:R-:W-:-:S04]  /*05a0*/  HFMA2 R5, -RZ, RZ, 0, 0 ;  /* 0x00000000ff057431 */ /* 0x000fc800000001ff */
[----:B0-----:R-:W-:Y:S05]  /*05b0*/  RET.REL.NODEC R4 `(sigmoid_forward) ;  /* 0xfffffff804907950 */ /* 0x001fea0003c3ffff */
.L_x_7:
[----:B------:R-:W-:-:S00]  /*05c0*/  BRA `(.L_x_7) ;  /* 0xfffffffc00fc7947 */ /* 0x000fc0000383ffff */
[----:B------:R-:W-:-:S00]  /*05d0*/  NOP ;  /* 0x0000000000007918 */ /* 0x000fc00000000000 */
        /* <DEDUP_REMOVED lines=10> */
.L_x_8:


//--------------------- .nv.shared.reserved.0     --------------------------
	.section	.nv.shared.reserved.0,"aw",@nobits
	.weak		__nv_reservedSMEM_offset_0_alias
	.size		__nv_reservedSMEM_offset_0_alias, 0, 64
	.other		__nv_reservedSMEM_offset_0_alias,@"STO_CUDA_RESERVED_SHARED STV_DEFAULT"
__nv_reservedSMEM_offset_0_alias:
	.zero		0
	.zero		64


//--------------------- .nv.constant0.sigmoid_forward --------------------------
	.section	.nv.constant0.sigmoid_forward,"a",@progbits
	.sectionflags	@""
	.align	4
.nv.constant0.sigmoid_forward:
	.zero		916


//--------------------- SYMBOLS --------------------------

	.type		.nv.reservedSmem.offset0,@object
	.size		.nv.reservedSmem.offset0,0x4
